//
// Generated by NVIDIA NVVM Compiler
//
// Compiler Build ID: CL-36424714
// Cuda compilation tools, release 13.0, V13.0.88
// Based on NVVM 20.0.0
//

.version 9.0
.target sm_100
.address_size 64

	// .globl	_Z12myKernelNoLBPfS_i
.extern .shared .align 16 .b8 staging[];

.visible .entry _Z12myKernelNoLBPfS_i(
	.param .u64 .ptr .align 1 _Z12myKernelNoLBPfS_i_param_0,
	.param .u64 .ptr .align 1 _Z12myKernelNoLBPfS_i_param_1,
	.param .u32 _Z12myKernelNoLBPfS_i_param_2
)
{
	.reg .pred 	%p<6>;
	.reg .b32 	%r<34>;
	.reg .b32 	%f<230>;
	.reg .b64 	%rd<9>;

	ld.param.u64 	%rd1, [_Z12myKernelNoLBPfS_i_param_0];
	ld.param.u64 	%rd2, [_Z12myKernelNoLBPfS_i_param_1];
	ld.param.u32 	%r12, [_Z12myKernelNoLBPfS_i_param_2];
	mov.u32 	%r13, %ctaid.x;
	mov.u32 	%r14, %ntid.x;
	mov.u32 	%r1, %tid.x;
	mad.lo.s32 	%r2, %r13, %r14, %r1;
	setp.ge.s32 	%p1, %r2, %r12;
	@%p1 bra 	$L__BB0_10;
	cvta.to.global.u64 	%rd3, %rd1;
	mul.wide.s32 	%rd4, %r2, 4;
	add.s64 	%rd5, %rd3, %rd4;
	ld.global.f32 	%f223, [%rd5];
	shl.b32 	%r16, %r1, 2;
	mov.u32 	%r17, staging;
	add.s32 	%r3, %r17, %r16;
	mov.b32 	%r30, 0;
$L__BB0_2:
	.pragma "nounroll";
	st.shared.f32 	[%r3], %f223;
	bar.sync 	0;
	ld.shared.f32 	%f22, [%r3];
	fma.rn.f32 	%f225, %f22, 0f3F7FEC57, 0fBD4CCCCD;
	fma.rn.f32 	%f224, %f22, 0f3F800347, 0f3DCCCCCD;
	mov.b32 	%r31, 4;
$L__BB0_3:
	.pragma "nounroll";
	mul.f32 	%f23, %f225, %f224;
	add.s32 	%r19, %r31, -3;
	cvt.rn.f32.u32 	%f24, %r19;
	mul.f32 	%f25, %f24, 0f358637BD;
	fma.rn.f32 	%f26, %f23, 0f3983126F, %f25;
	abs.f32 	%f27, %f224;
	abs.f32 	%f28, %f225;
	add.f32 	%f29, %f28, %f27;
	add.f32 	%f30, %f29, %f26;
	add.f32 	%f31, %f30, 0f358637BD;
	rsqrt.approx.f32 	%f32, %f31;
	fma.rn.f32 	%f33, %f32, 0f3951B717, %f26;
	fma.rn.f32 	%f34, %f224, 0f3F8000FC, %f33;
	mul.f32 	%f35, %f32, 0fB91D4952;
	mul.f32 	%f36, %f26, 0f3F000000;
	sub.f32 	%f37, %f35, %f36;
	fma.rn.f32 	%f38, %f225, 0f3F7FFA1A, %f37;
	mul.f32 	%f39, %f38, %f34;
	add.s32 	%r20, %r31, -2;
	cvt.rn.f32.u32 	%f40, %r20;
	mul.f32 	%f41, %f40, 0f358637BD;
	fma.rn.f32 	%f42, %f39, 0f3983126F, %f41;
	abs.f32 	%f43, %f34;
	abs.f32 	%f44, %f38;
	add.f32 	%f45, %f44, %f43;
	add.f32 	%f46, %f45, %f42;
	add.f32 	%f47, %f46, 0f358637BD;
	rsqrt.approx.f32 	%f48, %f47;
	fma.rn.f32 	%f49, %f48, 0f3951B717, %f42;
	fma.rn.f32 	%f50, %f34, 0f3F8000FC, %f49;
	mul.f32 	%f51, %f48, 0fB91D4952;
	mul.f32 	%f52, %f42, 0f3F000000;
	sub.f32 	%f53, %f51, %f52;
	fma.rn.f32 	%f54, %f38, 0f3F7FFA1A, %f53;
	mul.f32 	%f55, %f54, %f50;
	add.s32 	%r21, %r31, -1;
	cvt.rn.f32.u32 	%f56, %r21;
	mul.f32 	%f57, %f56, 0f358637BD;
	fma.rn.f32 	%f58, %f55, 0f3983126F, %f57;
	abs.f32 	%f59, %f50;
	abs.f32 	%f60, %f54;
	add.f32 	%f61, %f60, %f59;
	add.f32 	%f62, %f61, %f58;
	add.f32 	%f63, %f62, 0f358637BD;
	rsqrt.approx.f32 	%f64, %f63;
	fma.rn.f32 	%f65, %f64, 0f3951B717, %f58;
	fma.rn.f32 	%f66, %f50, 0f3F8000FC, %f65;
	mul.f32 	%f67, %f64, 0fB91D4952;
	mul.f32 	%f68, %f58, 0f3F000000;
	sub.f32 	%f69, %f67, %f68;
	fma.rn.f32 	%f70, %f54, 0f3F7FFA1A, %f69;
	mul.f32 	%f71, %f70, %f66;
	cvt.rn.f32.u32 	%f72, %r31;
	mul.f32 	%f73, %f72, 0f358637BD;
	fma.rn.f32 	%f74, %f71, 0f3983126F, %f73;
	abs.f32 	%f75, %f66;
	abs.f32 	%f76, %f70;
	add.f32 	%f77, %f76, %f75;
	add.f32 	%f78, %f77, %f74;
	add.f32 	%f79, %f78, 0f358637BD;
	rsqrt.approx.f32 	%f80, %f79;
	fma.rn.f32 	%f81, %f80, 0f3951B717, %f74;
	fma.rn.f32 	%f224, %f66, 0f3F8000FC, %f81;
	mul.f32 	%f82, %f80, 0fB91D4952;
	mul.f32 	%f83, %f74, 0f3F000000;
	sub.f32 	%f84, %f82, %f83;
	fma.rn.f32 	%f225, %f70, 0f3F7FFA1A, %f84;
	add.s32 	%r31, %r31, 4;
	setp.ne.s32 	%p2, %r31, 100;
	@%p2 bra 	$L__BB0_3;
	mul.f32 	%f85, %f224, 0f3E000000;
	fma.rn.f32 	%f86, %f225, 0f3F600000, %f85;
	mul.f32 	%f87, %f86, 0f3F800054;
	fma.rn.f32 	%f226, %f225, 0f38D1B717, %f87;
	mul.f32 	%f88, %f226, 0fB851B717;
	fma.rn.f32 	%f227, %f86, 0f3F400000, %f88;
	mov.b32 	%r32, 0;
$L__BB0_5:
	.pragma "nounroll";
	mul.f32 	%f89, %f227, %f226;
	add.s32 	%r23, %r32, 2;
	cvt.rn.f32.u32 	%f90, %r23;
	mul.f32 	%f91, %f90, 0f358637BD;
	fma.rn.f32 	%f92, %f89, 0f3983126F, %f91;
	abs.f32 	%f93, %f226;
	abs.f32 	%f94, %f227;
	add.f32 	%f95, %f94, %f93;
	add.f32 	%f96, %f95, %f92;
	add.f32 	%f97, %f96, 0f358637BD;
	rsqrt.approx.f32 	%f98, %f97;
	fma.rn.f32 	%f99, %f98, 0f3951B717, %f92;
	fma.rn.f32 	%f100, %f226, 0f3F8000FC, %f99;
	mul.f32 	%f101, %f98, 0fB91D4952;
	mul.f32 	%f102, %f92, 0f3F000000;
	sub.f32 	%f103, %f101, %f102;
	fma.rn.f32 	%f104, %f227, 0f3F7FFA1A, %f103;
	mul.f32 	%f105, %f104, %f100;
	add.s32 	%r24, %r32, 3;
	cvt.rn.f32.u32 	%f106, %r24;
	mul.f32 	%f107, %f106, 0f358637BD;
	fma.rn.f32 	%f108, %f105, 0f3983126F, %f107;
	abs.f32 	%f109, %f100;
	abs.f32 	%f110, %f104;
	add.f32 	%f111, %f110, %f109;
	add.f32 	%f112, %f111, %f108;
	add.f32 	%f113, %f112, 0f358637BD;
	rsqrt.approx.f32 	%f114, %f113;
	fma.rn.f32 	%f115, %f114, 0f3951B717, %f108;
	fma.rn.f32 	%f116, %f100, 0f3F8000FC, %f115;
	mul.f32 	%f117, %f114, 0fB91D4952;
	mul.f32 	%f118, %f108, 0f3F000000;
	sub.f32 	%f119, %f117, %f118;
	fma.rn.f32 	%f120, %f104, 0f3F7FFA1A, %f119;
	mul.f32 	%f121, %f120, %f116;
	add.s32 	%r8, %r32, 4;
	cvt.rn.f32.u32 	%f122, %r8;
	mul.f32 	%f123, %f122, 0f358637BD;
	fma.rn.f32 	%f124, %f121, 0f3983126F, %f123;
	abs.f32 	%f125, %f116;
	abs.f32 	%f126, %f120;
	add.f32 	%f127, %f126, %f125;
	add.f32 	%f128, %f127, %f124;
	add.f32 	%f129, %f128, 0f358637BD;
	rsqrt.approx.f32 	%f130, %f129;
	fma.rn.f32 	%f131, %f130, 0f3951B717, %f124;
	fma.rn.f32 	%f132, %f116, 0f3F8000FC, %f131;
	mul.f32 	%f133, %f130, 0fB91D4952;
	mul.f32 	%f134, %f124, 0f3F000000;
	sub.f32 	%f135, %f133, %f134;
	fma.rn.f32 	%f136, %f120, 0f3F7FFA1A, %f135;
	mul.f32 	%f137, %f136, %f132;
	add.s32 	%r25, %r32, 5;
	cvt.rn.f32.u32 	%f138, %r25;
	mul.f32 	%f139, %f138, 0f358637BD;
	fma.rn.f32 	%f140, %f137, 0f3983126F, %f139;
	abs.f32 	%f141, %f132;
	abs.f32 	%f142, %f136;
	add.f32 	%f143, %f142, %f141;
	add.f32 	%f144, %f143, %f140;
	add.f32 	%f145, %f144, 0f358637BD;
	rsqrt.approx.f32 	%f146, %f145;
	fma.rn.f32 	%f147, %f146, 0f3951B717, %f140;
	fma.rn.f32 	%f226, %f132, 0f3F8000FC, %f147;
	mul.f32 	%f148, %f146, 0fB91D4952;
	mul.f32 	%f149, %f140, 0f3F000000;
	sub.f32 	%f150, %f148, %f149;
	fma.rn.f32 	%f227, %f136, 0f3F7FFA1A, %f150;
	setp.ne.s32 	%p3, %r8, 96;
	mov.u32 	%r32, %r8;
	@%p3 bra 	$L__BB0_5;
	mul.f32 	%f151, %f226, 0f3E000000;
	fma.rn.f32 	%f152, %f227, 0f3F600000, %f151;
	mul.f32 	%f153, %f152, 0f3F800054;
	fma.rn.f32 	%f228, %f227, 0f38D1B717, %f153;
	mul.f32 	%f154, %f228, 0fB851B717;
	fma.rn.f32 	%f229, %f152, 0f3F400000, %f154;
	mov.b32 	%r33, 0;
$L__BB0_7:
	.pragma "nounroll";
	mul.f32 	%f155, %f229, %f228;
	add.s32 	%r27, %r33, 3;
	cvt.rn.f32.u32 	%f156, %r27;
	mul.f32 	%f157, %f156, 0f358637BD;
	fma.rn.f32 	%f158, %f155, 0f3983126F, %f157;
	abs.f32 	%f159, %f228;
	abs.f32 	%f160, %f229;
	add.f32 	%f161, %f160, %f159;
	add.f32 	%f162, %f161, %f158;
	add.f32 	%f163, %f162, 0f358637BD;
	rsqrt.approx.f32 	%f164, %f163;
	fma.rn.f32 	%f165, %f164, 0f3951B717, %f158;
	fma.rn.f32 	%f166, %f228, 0f3F8000FC, %f165;
	mul.f32 	%f167, %f164, 0fB91D4952;
	mul.f32 	%f168, %f158, 0f3F000000;
	sub.f32 	%f169, %f167, %f168;
	fma.rn.f32 	%f170, %f229, 0f3F7FFA1A, %f169;
	mul.f32 	%f171, %f170, %f166;
	add.s32 	%r10, %r33, 4;
	cvt.rn.f32.u32 	%f172, %r10;
	mul.f32 	%f173, %f172, 0f358637BD;
	fma.rn.f32 	%f174, %f171, 0f3983126F, %f173;
	abs.f32 	%f175, %f166;
	abs.f32 	%f176, %f170;
	add.f32 	%f177, %f176, %f175;
	add.f32 	%f178, %f177, %f174;
	add.f32 	%f179, %f178, 0f358637BD;
	rsqrt.approx.f32 	%f180, %f179;
	fma.rn.f32 	%f181, %f180, 0f3951B717, %f174;
	fma.rn.f32 	%f182, %f166, 0f3F8000FC, %f181;
	mul.f32 	%f183, %f180, 0fB91D4952;
	mul.f32 	%f184, %f174, 0f3F000000;
	sub.f32 	%f185, %f183, %f184;
	fma.rn.f32 	%f186, %f170, 0f3F7FFA1A, %f185;
	mul.f32 	%f187, %f186, %f182;
	add.s32 	%r28, %r33, 5;
	cvt.rn.f32.u32 	%f188, %r28;
	mul.f32 	%f189, %f188, 0f358637BD;
	fma.rn.f32 	%f190, %f187, 0f3983126F, %f189;
	abs.f32 	%f191, %f182;
	abs.f32 	%f192, %f186;
	add.f32 	%f193, %f192, %f191;
	add.f32 	%f194, %f193, %f190;
	add.f32 	%f195, %f194, 0f358637BD;
	rsqrt.approx.f32 	%f196, %f195;
	fma.rn.f32 	%f197, %f196, 0f3951B717, %f190;
	fma.rn.f32 	%f198, %f182, 0f3F8000FC, %f197;
	mul.f32 	%f199, %f196, 0fB91D4952;
	mul.f32 	%f200, %f190, 0f3F000000;
	sub.f32 	%f201, %f199, %f200;
	fma.rn.f32 	%f202, %f186, 0f3F7FFA1A, %f201;
	mul.f32 	%f203, %f202, %f198;
	add.s32 	%r29, %r33, 6;
	cvt.rn.f32.u32 	%f204, %r29;
	mul.f32 	%f205, %f204, 0f358637BD;
	fma.rn.f32 	%f206, %f203, 0f3983126F, %f205;
	abs.f32 	%f207, %f198;
	abs.f32 	%f208, %f202;
	add.f32 	%f209, %f208, %f207;
	add.f32 	%f210, %f209, %f206;
	add.f32 	%f211, %f210, 0f358637BD;
	rsqrt.approx.f32 	%f212, %f211;
	fma.rn.f32 	%f213, %f212, 0f3951B717, %f206;
	fma.rn.f32 	%f228, %f198, 0f3F8000FC, %f213;
	mul.f32 	%f214, %f212, 0fB91D4952;
	mul.f32 	%f215, %f206, 0f3F000000;
	sub.f32 	%f216, %f214, %f215;
	fma.rn.f32 	%f229, %f202, 0f3F7FFA1A, %f216;
	setp.ne.s32 	%p4, %r10, 96;
	mov.u32 	%r33, %r10;
	@%p4 bra 	$L__BB0_7;
	mul.f32 	%f217, %f228, 0f3E000000;
	fma.rn.f32 	%f218, %f229, 0f3F600000, %f217;
	mul.f32 	%f219, %f218, 0f3F800054;
	fma.rn.f32 	%f220, %f229, 0f38D1B717, %f219;
	mul.f32 	%f221, %f220, 0fB851B717;
	fma.rn.f32 	%f222, %f218, 0f3F400000, %f221;
	add.f32 	%f223, %f222, %f220;
	bar.sync 	0;
	add.s32 	%r30, %r30, 1;
	setp.ne.s32 	%p5, %r30, 16;
	@%p5 bra 	$L__BB0_2;
	cvta.to.global.u64 	%rd6, %rd2;
	add.s64 	%rd8, %rd6, %rd4;
	st.global.f32 	[%rd8], %f223;
$L__BB0_10:
	ret;

}


// ===== COMPILED SASS (sm_100) =====

	.target	sm_100

	.elftype	@"ET_EXEC"


//--------------------- .note.nv.tkinfo           --------------------------
	.section	.note.nv.tkinfo,"",@"SHT_NOTE"
	.sectionflags	@"SHF_NOTE_NV_TKINFO"
	.tkinfo
        /*0018*/ 	.word	0x00000002
        /*0030*/ 	.string	""
        /*0030*/ 	.string	"ptxas"
        /*0030*/ 	.string	"Cuda compilation tools, release 13.0, V13.0.88"
        /*0030*/ 	.string	"Build cuda_13.0.r13.0/compiler.36424714_0"
        /*0030*/ 	.string	"-arch sm_100 -m 64 "



//--------------------- .note.nv.cuinfo           --------------------------
	.section	.note.nv.cuinfo,"",@"SHT_NOTE"
	.sectionflags	@"SHF_NOTE_NV_CUINFO"
        /*0018*/ 	.short	0x0002
        /*001a*/ 	.short	0x0064
        /*001c*/ 	.short	0x0082
	.zero		2


//--------------------- .nv.info                  --------------------------
	.section	.nv.info,"",@"SHT_CUDA_INFO"
	.align	4


	//----- nvinfo : EIATTR_REGCOUNT
	.align		4
        /*0000*/ 	.byte	0x04, 0x2f
        /*0002*/ 	.short	(.L_1 - .L_0)
	.align		4
.L_0:
        /*0004*/ 	.word	index@(_Z12myKernelNoLBPfS_i)
        /*0008*/ 	.word	0x0000000d


	//----- nvinfo : EIATTR_FRAME_SIZE
	.align		4
.L_1:
        /*000c*/ 	.byte	0x04, 0x11
        /*000e*/ 	.short	(.L_3 - .L_2)
	.align		4
.L_2:
        /*0010*/ 	.word	index@(_Z12myKernelNoLBPfS_i)
        /*0014*/ 	.word	0x00000000


	//----- nvinfo : EIATTR_MIN_STACK_SIZE
	.align		4
.L_3:
        /*0018*/ 	.byte	0x04, 0x12
        /*001a*/ 	.short	(.L_5 - .L_4)
	.align		4
.L_4:
        /*001c*/ 	.word	index@(_Z12myKernelNoLBPfS_i)
        /*0020*/ 	.word	0x00000000
.L_5:


//--------------------- .nv.compat                --------------------------
	.section	.nv.compat,"",@"SHT_CUDA_COMPAT_INFO"
	.align	4
        /*0000*/ 	.byte	0x02, 0x09, 0x00, 0x00, 0x02, 0x02, 0x01, 0x00, 0x02, 0x05, 0x05, 0x00, 0x03, 0x07, 0x01, 0x01
        /*0010*/ 	.byte	0x02, 0x03, 0x00, 0x00, 0x02, 0x06, 0x01, 0x00, 0x04, 0x0b, 0x08, 0x00, 0x01, 0x00, 0x00, 0x00
        /*0020*/ 	.byte	0x00, 0x00, 0x00, 0x00


//--------------------- .nv.info._Z12myKernelNoLBPfS_i --------------------------
	.section	.nv.info._Z12myKernelNoLBPfS_i,"",@"SHT_CUDA_INFO"
	.sectionflags	@""
	.align	4


	//----- nvinfo : EIATTR_CUDA_API_VERSION
	.align		4
        /*0000*/ 	.byte	0x04, 0x37
        /*0002*/ 	.short	(.L_7 - .L_6)
.L_6:
        /*0004*/ 	.word	0x00000082


	//----- nvinfo : EIATTR_KPARAM_INFO
	.align		4
.L_7:
        /*0008*/ 	.byte	0x04, 0x17
        /*000a*/ 	.short	(.L_9 - .L_8)
.L_8:
        /*000c*/ 	.word	0x00000000
        /*0010*/ 	.short	0x0002
        /*0012*/ 	.short	0x0010
        /*0014*/ 	.byte	0x00, 0xf0, 0x11, 0x00


	//----- nvinfo : EIATTR_KPARAM_INFO
	.align		4
.L_9:
        /*0018*/ 	.byte	0x04, 0x17
        /*001a*/ 	.short	(.L_11 - .L_10)
.L_10:
        /*001c*/ 	.word	0x00000000
        /*0020*/ 	.short	0x0001
        /*0022*/ 	.short	0x0008
        /*0024*/ 	.byte	0x00, 0xf5, 0x21, 0x00


	//----- nvinfo : EIATTR_KPARAM_INFO
	.align		4
.L_11:
        /*0028*/ 	.byte	0x04, 0x17
        /*002a*/ 	.short	(.L_13 - .L_12)
.L_12:
        /*002c*/ 	.word	0x00000000
        /*0030*/ 	.short	0x0000
        /*0032*/ 	.short	0x0000
        /*0034*/ 	.byte	0x00, 0xf5, 0x21, 0x00


	//----- nvinfo : EIATTR_SPARSE_MMA_MASK
	.align		4
.L_13:
        /*0038*/ 	.byte	0x03, 0x50
        /*003a*/ 	.short	0x0000


	//----- nvinfo : EIATTR_MAXREG_COUNT
	.align		4
        /*003c*/ 	.byte	0x03, 0x1b
        /*003e*/ 	.short	0x00ff


	//----- nvinfo : EIATTR_NUM_BARRIERS
	.align		4
        /*0040*/ 	.byte	0x02, 0x4c
        /*0042*/ 	.byte	0x01
	.zero		1


	//----- nvinfo : EIATTR_MERCURY_ISA_VERSION
	.align		4
        /*0044*/ 	.byte	0x03, 0x5f
        /*0046*/ 	.short	0x0101


	//----- nvinfo : EIATTR_VRC_CTA_INIT_COUNT
	.align		4
        /*0048*/ 	.byte	0x02, 0x4a
	.zero		1
	.zero		1


	//----- nvinfo : EIATTR_EXIT_INSTR_OFFSETS
	.align		4
        /*004c*/ 	.byte	0x04, 0x1c
        /*004e*/ 	.short	(.L_15 - .L_14)


	//   ....[0]....
.L_14:
        /*0050*/ 	.word	0x00000070


	//   ....[1]....
        /*0054*/ 	.word	0x00001090


	//----- nvinfo : EIATTR_CBANK_PARAM_SIZE
	.align		4
.L_15:
        /*0058*/ 	.byte	0x03, 0x19
        /*005a*/ 	.short	0x0014


	//----- nvinfo : EIATTR_PARAM_CBANK
	.align		4
        /*005c*/ 	.byte	0x04, 0x0a
        /*005e*/ 	.short	(.L_17 - .L_16)
	.align		4
.L_16:
        /*0060*/ 	.word	index@(.nv.constant0._Z12myKernelNoLBPfS_i)
        /*0064*/ 	.short	0x0380
        /*0066*/ 	.short	0x0014


	//----- nvinfo : EIATTR_SW_WAR
	.align		4
.L_17:
        /*0068*/ 	.byte	0x04, 0x36
        /*006a*/ 	.short	(.L_19 - .L_18)
.L_18:
        /*006c*/ 	.word	0x00000008
.L_19:


//--------------------- .nv.callgraph             --------------------------
	.section	.nv.callgraph,"",@"SHT_CUDA_CALLGRAPH"
	.align	4
	.sectionentsize	8
	.align		4
        /*0000*/ 	.word	0x00000000
	.align		4
        /*0004*/ 	.word	0xffffffff
	.align		4
        /*0008*/ 	.word	0x00000000
	.align		4
        /*000c*/ 	.word	0xfffffffe
	.align		4
        /*0010*/ 	.word	0x00000000
	.align		4
        /*0014*/ 	.word	0xfffffffd
	.align		4
        /*0018*/ 	.word	0x00000000
	.align		4
        /*001c*/ 	.word	0xfffffffc


//--------------------- .text._Z12myKernelNoLBPfS_i --------------------------
	.section	.text._Z12myKernelNoLBPfS_i,"ax",@progbits
	.align	128
        .global         _Z12myKernelNoLBPfS_i
        .type           _Z12myKernelNoLBPfS_i,@function
        .size           _Z12myKernelNoLBPfS_i,(.L_x_5 - _Z12myKernelNoLBPfS_i)
        .other          _Z12myKernelNoLBPfS_i,@"STO_CUDA_ENTRY STV_DEFAULT"
_Z12myKernelNoLBPfS_i:
.text._Z12myKernelNoLBPfS_i:
[----:B------:R-:W-:Y:S01]  /*0000*/  LDC R1, c[0x0][0x37c] ;  /* 0x0000df00ff017b82 */ /* 0x000fe20000000800 */
[----:B------:R-:W0:Y:S07]  /*0010*/  S2R R3, SR_TID.X ;  /* 0x0000000000037919 */ /* 0x000e2e0000002100 */
[----:B------:R-:W0:Y:S01]  /*0020*/  S2UR UR4, SR_CTAID.X ;  /* 0x00000000000479c3 */ /* 0x000e220000002500 */
[----:B------:R-:W1:Y:S07]  /*0030*/  LDCU UR5, c[0x0][0x390] ;  /* 0x00007200ff0577ac */ /* 0x000e6e0008000800 */
[----:B------:R-:W0:Y:S02]  /*0040*/  LDC R0, c[0x0][0x360] ;  /* 0x0000d800ff007b82 */ /* 0x000e240000000800 */
[----:B0-----:R-:W-:-:S05]  /*0050*/  IMAD R0, R0, UR4, R3 ;  /* 0x0000000400007c24 */ /* 0x001fca000f8e0203 */
[----:B-1----:R-:W-:-:S13]  /*0060*/  ISETP.GE.AND P0, PT, R0, UR5, PT ;  /* 0x0000000500007c0c */ /* 0x002fda000bf06270 */
[----:B------:R-:W-:Y:S05]  /*0070*/  @P0 EXIT ;  /* 0x000000000000094d */ /* 0x000fea0003800000 */
[----:B------:R-:W0:Y:S01]  /*0080*/  LDC.64 R4, c[0x0][0x380] ;  /* 0x0000e000ff047b82 */ /* 0x000e220000000a00 */
[----:B------:R-:W1:Y:S01]  /*0090*/  LDCU.64 UR8, c[0x0][0x358] ;  /* 0x00006b00ff0877ac */ /* 0x000e620008000a00 */
[----:B0-----:R-:W-:-:S06]  /*00a0*/  IMAD.WIDE R4, R0, 0x4, R4 ;  /* 0x0000000400047825 */ /* 0x001fcc00078e0204 */
[----:B-1----:R0:W5:Y:S01]  /*00b0*/  LDG.E R5, desc[UR8][R4.64] ;  /* 0x0000000804057981 */ /* 0x002162000c1e1900 */
[----:B------:R-:W1:Y:S01]  /*00c0*/  S2UR UR5, SR_CgaCtaId ;  /* 0x00000000000579c3 */ /* 0x000e620000008800 */
[----:B------:R-:W-:Y:S02]  /*00d0*/  UMOV UR4, 0x400 ;  /* 0x0000040000047882 */ /* 0x000fe40000000000 */
[----:B-1----:R-:W-:-:S06]  /*00e0*/  ULEA UR4, UR5, UR4, 0x18 ;  /* 0x0000000405047291 */ /* 0x002fcc000f8ec0ff */
[----:B------:R-:W-:Y:S01]  /*00f0*/  LEA R2, R3, UR4, 0x2 ;  /* 0x0000000403027c11 */ /* 0x000fe2000f8e10ff */
[----:B0-----:R-:W-:-:S06]  /*0100*/  UMOV UR4, URZ ;  /* 0x000000ff00047c82 */ /* 0x001fcc0008000000 */
.L_x_3:
[----:B-----5:R-:W-:Y:S01]  /*0110*/  STS [R2], R5 ;  /* 0x0000000502007388 */ /* 0x020fe20000000800 */
[----:B------:R-:W-:Y:S01]  /*0120*/  HFMA2 R4, -RZ, RZ, 1.8740234375, -4444 ;  /* 0x3f7fec57ff047431 */ /* 0x000fe200000001ff */
[----:B------:R-:W-:Y:S01]  /*0130*/  MOV R6, 0x3f800347 ;  /* 0x3f80034700067802 */ /* 0x000fe20000000f00 */
[----:B------:R-:W-:Y:S01]  /*0140*/  UMOV UR5, 0x4 ;  /* 0x0000000400057882 */ /* 0x000fe20000000000 */
[----:B------:R-:W-:Y:S06]  /*0150*/  BAR.SYNC.DEFER_BLOCKING 0x0 ;  /* 0x0000000000007b1d */ /* 0x000fec0000010000 */
[----:B------:R-:W0:Y:S02]  /*0160*/  LDS R3, [R2] ;  /* 0x0000000002037984 */ /* 0x000e240000000800 */
[C---:B0-----:R-:W-:Y:S01]  /*0170*/  FFMA R4, R3.reuse, R4, -0.050000000745058059692 ;  /* 0xbd4ccccd03047423 */ /* 0x041fe20000000004 */
[----:B------:R-:W-:-:S07]  /*0180*/  FFMA R3, R3, R6, 0.10000000149011611938 ;  /* 0x3dcccccd03037423 */ /* 0x000fce0000000006 */
.L_x_0:
[----:B------:R-:W-:Y:S01]  /*0190*/  UIADD3 UR6, UPT, UPT, UR5, -0x3, URZ ;  /* 0xfffffffd05067890 */ /* 0x000fe2000fffe0ff */
[C---:B------:R-:W-:Y:S01]  /*01a0*/  FMUL R5, R3.reuse, R4 ;  /* 0x0000000403057220 */ /* 0x040fe20000400000 */
[----:B------:R-:W-:-:S04]  /*01b0*/  FADD R8, |R3|, |R4| ;  /* 0x4000000403087221 */ /* 0x000fc80000000200 */
[----:B------:R-:W-:Y:S01]  /*01c0*/  I2FP.F32.U32 R6, UR6 ;  /* 0x0000000600067c45 */ /* 0x000fe20008201000 */
[----:B------:R-:W-:-:S04]  /*01d0*/  UIADD3 UR6, UPT, UPT, UR5, -0x2, URZ ;  /* 0xfffffffe05067890 */ /* 0x000fc8000fffe0ff */
[----:B------:R-:W-:-:S04]  /*01e0*/  FMUL R6, R6, 9.9999999747524270788e-07 ;  /* 0x358637bd06067820 */ /* 0x000fc80000400000 */
[----:B------:R-:W-:-:S04]  /*01f0*/  FFMA R5, R5, 0.00025000001187436282635, R6 ;  /* 0x3983126f05057823 */ /* 0x000fc80000000006 */
[C---:B------:R-:W-:Y:S01]  /*0200*/  FADD R8, R5.reuse, R8 ;  /* 0x0000000805087221 */ /* 0x040fe20000000000 */
[----:B------:R-:W-:-:S03]  /*0210*/  FMUL R7, R5, 0.5 ;  /* 0x3f00000005077820 */ /* 0x000fc60000400000 */
[----:B------:R-:W-:-:S05]  /*0220*/  FADD R8, R8, 9.9999999747524270788e-07 ;  /* 0x358637bd08087421 */ /* 0x000fca0000000000 */
[----:B------:R-:W-:-:S13]  /*0230*/  FSETP.GEU.AND P0, PT, |R8|, 1.175494350822287508e-38, PT ;  /* 0x008000000800780b */ /* 0x000fda0003f0e200 */
[----:B------:R-:W-:-:S04]  /*0240*/  @!P0 FMUL R8, R8, 16777216 ;  /* 0x4b80000008088820 */ /* 0x000fc80000400000 */
[----:B------:R-:W0:Y:S02]  /*0250*/  MUFU.RSQ R6, R8 ;  /* 0x0000000800067308 */ /* 0x000e240000001400 */
[----:B0-----:R-:W-:-:S04]  /*0260*/  @!P0 FMUL R6, R6, 4096 ;  /* 0x4580000006068820 */ /* 0x001fc80000400000 */
[C---:B------:R-:W-:Y:S01]  /*0270*/  FFMA R10, R6.reuse, 0.00019999999494757503271, R5 ;  /* 0x3951b717060a7823 */ /* 0x040fe20000000005 */
[----:B------:R-:W-:Y:S01]  /*0280*/  FFMA R7, R6, -0.00015000000712461769581, -R7 ;  /* 0xb91d495206077823 */ /* 0x000fe20000000807 */
[----:B------:R-:W-:Y:S01]  /*0290*/  I2FP.F32.U32 R5, UR6 ;  /* 0x0000000600057c45 */ /* 0x000fe20008201000 */
[----:B------:R-:W-:Y:S01]  /*02a0*/  UIADD3 UR6, UPT, UPT, UR5, -0x1, URZ ;  /* 0xffffffff05067890 */ /* 0x000fe2000fffe0ff */
[----:B------:R-:W-:Y:S01]  /*02b0*/  FFMA R10, R3, 1.0000300407409667969, R10 ;  /* 0x3f8000fc030a7823 */ /* 0x000fe2000000000a */
[----:B------:R-:W-:Y:S02]  /*02c0*/  FFMA R7, R4, 0.99990999698638916016, R7 ;  /* 0x3f7ffa1a04077823 */ /* 0x000fe40000000007 */
[----:B------:R-:W-:Y:S02]  /*02d0*/  FMUL R4, R5, 9.9999999747524270788e-07 ;  /* 0x358637bd05047820 */ /* 0x000fe40000400000 */
[C---:B------:R-:W-:Y:S01]  /*02e0*/  FMUL R3, R10.reuse, R7 ;  /* 0x000000070a037220 */ /* 0x040fe20000400000 */
[----:B------:R-:W-:-:S03]  /*02f0*/  FADD R6, |R10|, |R7| ;  /* 0x400000070a067221 */ /* 0x000fc60000000200 */
        /* <DEDUP_REMOVED lines=10> */
[----:B------:R-:W-:Y:S02]  /*03a0*/  I2FP.F32.U32 R5, UR6 ;  /* 0x0000000600057c45 */ /* 0x000fe40008201000 */
        /* <DEDUP_REMOVED lines=16> */
[----:B------:R-:W-:Y:S01]  /*04b0*/  UIADD3 UR5, UPT, UPT, UR5, 0x4, URZ ;  /* 0x0000000405057890 */ /* 0x000fe2000fffe0ff */
[----:B------:R-:W-:Y:S01]  /*04c0*/  FFMA R3, R3, 1.0000300407409667969, R10 ;  /* 0x3f8000fc03037823 */ /* 0x000fe2000000000a */
[----:B------:R-:W-:Y:S02]  /*04d0*/  FFMA R4, R4, 0.99990999698638916016, R7 ;  /* 0x3f7ffa1a04047823 */ /* 0x000fe40000000007 */
[----:B------:R-:W-:Y:S01]  /*04e0*/  FMUL R8, R5, 9.9999999747524270788e-07 ;  /* 0x358637bd05087820 */ /* 0x000fe20000400000 */
[----:B------:R-:W-:Y:S01]  /*04f0*/  UISETP.NE.AND UP0, UPT, UR5, 0x64, UPT ;  /* 0x000000640500788c */ /* 0x000fe2000bf05270 */
        /* <DEDUP_REMOVED lines=11> */
[----:B------:R-:W-:-:S03]  /*05b0*/  FFMA R7, R6, -0.00015000000712461769581, -R7 ;  /* 0xb91d495206077823 */ /* 0x000fc60000000807 */
[----:B------:R-:W-:Y:S01]  /*05c0*/  FFMA R3, R3, 1.0000300407409667969, R8 ;  /* 0x3f8000fc03037823 */ /* 0x000fe20000000008 */
[----:B------:R-:W-:Y:S01]  /*05d0*/  FFMA R4, R4, 0.99990999698638916016, R7 ;  /* 0x3f7ffa1a04047823 */ /* 0x000fe20000000007 */
[----:B------:R-:W-:Y:S06]  /*05e0*/  BRA.U UP0, `(.L_x_0) ;  /* 0xfffffff900e87547 */ /* 0x000fec000b83ffff */
[----:B------:R-:W-:Y:S01]  /*05f0*/  FMUL R3, R3, 0.125 ;  /* 0x3e00000003037820 */ /* 0x000fe20000400000 */
[----:B------:R-:W-:-:S03]  /*0600*/  UMOV UR5, URZ ;  /* 0x000000ff00057c82 */ /* 0x000fc60008000000 */
[----:B------:R-:W-:-:S04]  /*0610*/  FFMA R3, R4, 0.875, R3 ;  /* 0x3f60000004037823 */ /* 0x000fc80000000003 */
[----:B------:R-:W-:-:S04]  /*0620*/  FMUL R5, R3, 1.0000100135803222656 ;  /* 0x3f80005403057820 */ /* 0x000fc80000400000 */
[----:B------:R-:W-:-:S04]  /*0630*/  FFMA R5, R4, 9.9999997473787516356e-05, R5 ;  /* 0x38d1b71704057823 */ /* 0x000fc80000000005 */
[----:B------:R-:W-:-:S04]  /*0640*/  FMUL R4, R5, -4.9999998736893758178e-05 ;  /* 0xb851b71705047820 */ /* 0x000fc80000400000 */
[----:B------:R-:W-:-:S07]  /*0650*/  FFMA R4, R3, 0.75, R4 ;  /* 0x3f40000003047823 */ /* 0x000fce0000000004 */
.L_x_1:
[----:B------:R-:W-:Y:S01]  /*0660*/  UIADD3 UR6, UPT, UPT, UR5, 0x2, URZ ;  /* 0x0000000205067890 */ /* 0x000fe2000fffe0ff */
[C---:B------:R-:W-:Y:S01]  /*0670*/  FMUL R3, R4.reuse, R5 ;  /* 0x0000000504037220 */ /* 0x040fe20000400000 */
[----:B------:R-:W-:-:S04]  /*0680*/  FADD R8, |R4|, |R5| ;  /* 0x4000000504087221 */ /* 0x000fc80000000200 */
[----:B------:R-:W-:Y:S01]  /*0690*/  I2FP.F32.U32 R6, UR6 ;  /* 0x0000000600067c45 */ /* 0x000fe20008201000 */
[----:B------:R-:W-:-:S04]  /*06a0*/  UIADD3 UR6, UPT, UPT, UR5, 0x3, URZ ;  /* 0x0000000305067890 */ /* 0x000fc8000fffe0ff */
        /* <DEDUP_REMOVED lines=14> */
[----:B------:R-:W-:Y:S01]  /*0790*/  FFMA R7, R4, 0.99990999698638916016, R7 ;  /* 0x3f7ffa1a04077823 */ /* 0x000fe20000000007 */
[----:B------:R-:W-:Y:S01]  /*07a0*/  UIADD3 UR5, UPT, UPT, UR5, 0x5, URZ ;  /* 0x0000000505057890 */ /* 0x000fe2000fffe0ff */
        /* <DEDUP_REMOVED lines=31> */
[----:B------:R-:W-:Y:S01]  /*09a0*/  UMOV UR5, UR6 ;  /* 0x0000000600057c82 */ /* 0x000fe20008000000 */
        /* <DEDUP_REMOVED lines=25> */
.L_x_2:
[----:B------:R-:W-:Y:S01]  /*0b40*/  UIADD3 UR6, UPT, UPT, UR5, 0x3, URZ ;  /* 0x0000000305067890 */ /* 0x000fe2000fffe0ff */
[C---:B------:R-:W-:Y:S01]  /*0b50*/  FMUL R5, R4.reuse, R3 ;  /* 0x0000000304057220 */ /* 0x040fe20000400000 */
[----:B------:R-:W-:Y:S01]  /*0b60*/  FADD R8, |R4|, |R3| ;  /* 0x4000000304087221 */ /* 0x000fe20000000200 */
[----:B------:R-:W-:-:S03]  /*0b70*/  UIADD3 UR7, UPT, UPT, UR5, 0x5, URZ ;  /* 0x0000000505077890 */ /* 0x000fc6000fffe0ff */
[----:B------:R-:W-:Y:S01]  /*0b80*/  I2FP.F32.U32 R6, UR6 ;  /* 0x0000000600067c45 */ /* 0x000fe20008201000 */
[----:B------:R-:W-:Y:S02]  /*0b90*/  UIADD3 UR6, UPT, UPT, UR5, 0x4, URZ ;  /* 0x0000000405067890 */ /* 0x000fe4000fffe0ff */
[----:B------:R-:W-:Y:S02]  /*0ba0*/  UIADD3 UR5, UPT, UPT, UR5, 0x6, URZ ;  /* 0x0000000605057890 */ /* 0x000fe4000fffe0ff */
[----:B------:R-:W-:Y:S01]  /*0bb0*/  FMUL R6, R6, 9.9999999747524270788e-07 ;  /* 0x358637bd06067820 */ /* 0x000fe20000400000 */
[----:B------:R-:W-:-:S03]  /*0bc0*/  UISETP.NE.AND UP0, UPT, UR6, 0x60, UPT ;  /* 0x000000600600788c */ /* 0x000fc6000bf05270 */
        /* <DEDUP_REMOVED lines=63> */
[----:B------:R-:W-:Y:S01]  /*0fc0*/  BAR.SYNC.DEFER_BLOCKING 0x0 ;  /* 0x0000000000007b1d */ /* 0x000fe20000010000 */
[----:B------:R-:W-:Y:S02]  /*0fd0*/  UIADD3 UR4, UPT, UPT, UR4, 0x1, URZ ;  /* 0x0000000104047890 */ /* 0x000fe4000fffe0ff */
[----:B------:R-:W-:Y:S02]  /*0fe0*/  FFMA R3, R4, 0.875, R3 ;  /* 0x3f60000004037823 */ /* 0x000fe40000000003 */
[----:B------:R-:W-:Y:S02]  /*0ff0*/  UISETP.NE.AND UP0, UPT, UR4, 0x10, UPT ;  /* 0x000000100400788c */ /* 0x000fe4000bf05270 */
[----:B------:R-:W-:-:S04]  /*1000*/  FMUL R5, R3, 1.0000100135803222656 ;  /* 0x3f80005403057820 */ /* 0x000fc80000400000 */
[----:B------:R-:W-:-:S04]  /*1010*/  FFMA R5, R4, 9.9999997473787516356e-05, R5 ;  /* 0x38d1b71704057823 */ /* 0x000fc80000000005 */
[----:B------:R-:W-:-:S04]  /*1020*/  FMUL R4, R5, -4.9999998736893758178e-05 ;  /* 0xb851b71705047820 */ /* 0x000fc80000400000 */
[----:B------:R-:W-:-:S04]  /*1030*/  FFMA R4, R3, 0.75, R4 ;  /* 0x3f40000003047823 */ /* 0x000fc80000000004 */
[----:B------:R-:W-:Y:S01]  /*1040*/  FADD R5, R5, R4 ;  /* 0x0000000405057221 */ /* 0x000fe20000000000 */
[----:B------:R-:W-:Y:S06]  /*1050*/  BRA.U UP0, `(.L_x_3) ;  /* 0xfffffff1002c7547 */ /* 0x000fec000b83ffff */
[----:B------:R-:W0:Y:S02]  /*1060*/  LDC.64 R2, c[0x0][0x388] ;  /* 0x0000e200ff027b82 */ /* 0x000e240000000a00 */
[----:B0-----:R-:W-:-:S05]  /*1070*/  IMAD.WIDE R2, R0, 0x4, R2 ;  /* 0x0000000400027825 */ /* 0x001fca00078e0202 */
[----:B------:R-:W-:Y:S01]  /*1080*/  STG.E desc[UR8][R2.64], R5 ;  /* 0x0000000502007986 */ /* 0x000fe2000c101908 */
[----:B------:R-:W-:Y:S05]  /*1090*/  EXIT ;  /* 0x000000000000794d */ /* 0x000fea0003800000 */
.L_x_4:
[----:B------:R-:W-:-:S00]  /*10a0*/  BRA `(.L_x_4) ;  /* 0xfffffffc00fc7947 */ /* 0x000fc0000383ffff */
[----:B------:R-:W-:-:S00]  /*10b0*/  NOP ;  /* 0x0000000000007918 */ /* 0x000fc00000000000 */
        /* <DEDUP_REMOVED lines=12> */
.L_x_5:


//--------------------- .nv.shared._Z12myKernelNoLBPfS_i --------------------------
	.section	.nv.shared._Z12myKernelNoLBPfS_i,"aw",@nobits
	.sectionflags	@""
	.align	16
	.zero		1024


//--------------------- .nv.shared.reserved.0     --------------------------
	.section	.nv.shared.reserved.0,"aw",@nobits
	.weak		__nv_reservedSMEM_offset_0_alias
	.size		__nv_reservedSMEM_offset_0_alias, 0, 64
	.other		__nv_reservedSMEM_offset_0_alias,@"STO_CUDA_RESERVED_SHARED STV_DEFAULT"
__nv_reservedSMEM_offset_0_alias:
	.zero		0
	.zero		64


//--------------------- .nv.constant0._Z12myKernelNoLBPfS_i --------------------------
	.section	.nv.constant0._Z12myKernelNoLBPfS_i,"a",@progbits
	.sectionflags	@""
	.align	4
.nv.constant0._Z12myKernelNoLBPfS_i:
	.zero		916


//--------------------- SYMBOLS --------------------------

	.type		.nv.reservedSmem.offset0,@object
	.size		.nv.reservedSmem.offset0,0x4
	.type		.nv.reservedSmem.cap,@object
	.size		.nv.reservedSmem.cap,0x4
